//
// Generated by NVIDIA NVVM Compiler
//
// Compiler Build ID: CL-36424714
// Cuda compilation tools, release 13.0, V13.0.88
// Based on NVVM 20.0.0
//

.version 9.0
.target sm_100
.address_size 64

	// .globl	regiondecode

.visible .entry regiondecode(
	.param .u64 .ptr .align 1 regiondecode_param_0,
	.param .u64 .ptr .align 1 regiondecode_param_1,
	.param .u64 .ptr .align 1 regiondecode_param_2,
	.param .u32 regiondecode_param_3
)
{
	.reg .pred 	%p<2>;
	.reg .b16 	%rs<2>;
	.reg .b32 	%r<10>;
	.reg .b32 	%f<2>;
	.reg .b64 	%rd<13>;

	ld.param.u64 	%rd1, [regiondecode_param_0];
	ld.param.u64 	%rd2, [regiondecode_param_1];
	ld.param.u64 	%rd3, [regiondecode_param_2];
	ld.param.u32 	%r2, [regiondecode_param_3];
	mov.u32 	%r3, %ctaid.y;
	mov.u32 	%r4, %nctaid.x;
	mov.u32 	%r5, %ctaid.x;
	mad.lo.s32 	%r6, %r3, %r4, %r5;
	mov.u32 	%r7, %ntid.x;
	mov.u32 	%r8, %tid.x;
	mad.lo.s32 	%r1, %r6, %r7, %r8;
	setp.ge.s32 	%p1, %r1, %r2;
	@%p1 bra 	$L__BB0_2;
	cvta.to.global.u64 	%rd4, %rd3;
	cvta.to.global.u64 	%rd5, %rd2;
	cvta.to.global.u64 	%rd6, %rd1;
	mul.wide.s32 	%rd7, %r1, 2;
	add.s64 	%rd8, %rd4, %rd7;
	ld.global.nc.u16 	%rs1, [%rd8];
	cvt.u32.u16 	%r9, %rs1;
	mul.wide.u32 	%rd9, %r9, 4;
	add.s64 	%rd10, %rd5, %rd9;
	ld.global.nc.f32 	%f1, [%rd10];
	mul.wide.s32 	%rd11, %r1, 4;
	add.s64 	%rd12, %rd6, %rd11;
	st.global.f32 	[%rd12], %f1;
$L__BB0_2:
	ret;

}


// ===== COMPILED SASS (sm_100) =====

	.target	sm_100

	.elftype	@"ET_EXEC"


//--------------------- .note.nv.tkinfo           --------------------------
	.section	.note.nv.tkinfo,"",@"SHT_NOTE"
	.sectionflags	@"SHF_NOTE_NV_TKINFO"
	.tkinfo
        /*0018*/ 	.word	0x00000002
        /*0030*/ 	.string	""
        /*0030*/ 	.string	"ptxas"
        /*0030*/ 	.string	"Cuda compilation tools, release 13.0, V13.0.88"
        /*0030*/ 	.string	"Build cuda_13.0.r13.0/compiler.36424714_0"
        /*0030*/ 	.string	"-arch sm_100 -m 64 "



//--------------------- .note.nv.cuinfo           --------------------------
	.section	.note.nv.cuinfo,"",@"SHT_NOTE"
	.sectionflags	@"SHF_NOTE_NV_CUINFO"
        /*0018*/ 	.short	0x0002
        /*001a*/ 	.short	0x0064
        /*001c*/ 	.short	0x0082
	.zero		2


//--------------------- .nv.info                  --------------------------
	.section	.nv.info,"",@"SHT_CUDA_INFO"
	.align	4


	//----- nvinfo : EIATTR_REGCOUNT
	.align		4
        /*0000*/ 	.byte	0x04, 0x2f
        /*0002*/ 	.short	(.L_1 - .L_0)
	.align		4
.L_0:
        /*0004*/ 	.word	index@(regiondecode)
        /*0008*/ 	.word	0x0000000c


	//----- nvinfo : EIATTR_FRAME_SIZE
	.align		4
.L_1:
        /*000c*/ 	.byte	0x04, 0x11
        /*000e*/ 	.short	(.L_3 - .L_2)
	.align		4
.L_2:
        /*0010*/ 	.word	index@(regiondecode)
        /*0014*/ 	.word	0x00000000


	//----- nvinfo : EIATTR_MIN_STACK_SIZE
	.align		4
.L_3:
        /*0018*/ 	.byte	0x04, 0x12
        /*001a*/ 	.short	(.L_5 - .L_4)
	.align		4
.L_4:
        /*001c*/ 	.word	index@(regiondecode)
        /*0020*/ 	.word	0x00000000
.L_5:


//--------------------- .nv.compat                --------------------------
	.section	.nv.compat,"",@"SHT_CUDA_COMPAT_INFO"
	.align	4
        /*0000*/ 	.byte	0x02, 0x09, 0x00, 0x00, 0x02, 0x02, 0x01, 0x00, 0x02, 0x05, 0x05, 0x00, 0x03, 0x07, 0x01, 0x01
        /*0010*/ 	.byte	0x02, 0x03, 0x00, 0x00, 0x02, 0x06, 0x01, 0x00, 0x04, 0x0b, 0x08, 0x00, 0x09, 0x00, 0x00, 0x00
        /*0020*/ 	.byte	0x00, 0x00, 0x00, 0x00


//--------------------- .nv.info.regiondecode     --------------------------
	.section	.nv.info.regiondecode,"",@"SHT_CUDA_INFO"
	.sectionflags	@""
	.align	4


	//----- nvinfo : EIATTR_CUDA_API_VERSION
	.align		4
        /*0000*/ 	.byte	0x04, 0x37
        /*0002*/ 	.short	(.L_7 - .L_6)
.L_6:
        /*0004*/ 	.word	0x00000082


	//----- nvinfo : EIATTR_KPARAM_INFO
	.align		4
.L_7:
        /*0008*/ 	.byte	0x04, 0x17
        /*000a*/ 	.short	(.L_9 - .L_8)
.L_8:
        /*000c*/ 	.word	0x00000000
        /*0010*/ 	.short	0x0003
        /*0012*/ 	.short	0x0018
        /*0014*/ 	.byte	0x00, 0xf0, 0x11, 0x00


	//----- nvinfo : EIATTR_KPARAM_INFO
	.align		4
.L_9:
        /*0018*/ 	.byte	0x04, 0x17
        /*001a*/ 	.short	(.L_11 - .L_10)
.L_10:
        /*001c*/ 	.word	0x00000000
        /*0020*/ 	.short	0x0002
        /*0022*/ 	.short	0x0010
        /*0024*/ 	.byte	0x00, 0xf5, 0x21, 0x00


	//----- nvinfo : EIATTR_KPARAM_INFO
	.align		4
.L_11:
        /*0028*/ 	.byte	0x04, 0x17
        /*002a*/ 	.short	(.L_13 - .L_12)
.L_12:
        /*002c*/ 	.word	0x00000000
        /*0030*/ 	.short	0x0001
        /*0032*/ 	.short	0x0008
        /*0034*/ 	.byte	0x00, 0xf5, 0x21, 0x00


	//----- nvinfo : EIATTR_KPARAM_INFO
	.align		4
.L_13:
        /*0038*/ 	.byte	0x04, 0x17
        /*003a*/ 	.short	(.L_15 - .L_14)
.L_14:
        /*003c*/ 	.word	0x00000000
        /*0040*/ 	.short	0x0000
        /*0042*/ 	.short	0x0000
        /*0044*/ 	.byte	0x00, 0xf5, 0x21, 0x00


	//----- nvinfo : EIATTR_SPARSE_MMA_MASK
	.align		4
.L_15:
        /*0048*/ 	.byte	0x03, 0x50
        /*004a*/ 	.short	0x0000


	//----- nvinfo : EIATTR_MAXREG_COUNT
	.align		4
        /*004c*/ 	.byte	0x03, 0x1b
        /*004e*/ 	.short	0x00ff


	//----- nvinfo : EIATTR_MERCURY_ISA_VERSION
	.align		4
        /*0050*/ 	.byte	0x03, 0x5f
        /*0052*/ 	.short	0x0101


	//----- nvinfo : EIATTR_VRC_CTA_INIT_COUNT
	.align		4
        /*0054*/ 	.byte	0x02, 0x4a
	.zero		1
	.zero		1


	//----- nvinfo : EIATTR_EXIT_INSTR_OFFSETS
	.align		4
        /*0058*/ 	.byte	0x04, 0x1c
        /*005a*/ 	.short	(.L_17 - .L_16)


	//   ....[0]....
.L_16:
        /*005c*/ 	.word	0x000000a0


	//   ....[1]....
        /*0060*/ 	.word	0x00000150


	//----- nvinfo : EIATTR_CBANK_PARAM_SIZE
	.align		4
.L_17:
        /*0064*/ 	.byte	0x03, 0x19
        /*0066*/ 	.short	0x001c


	//----- nvinfo : EIATTR_PARAM_CBANK
	.align		4
        /*0068*/ 	.byte	0x04, 0x0a
        /*006a*/ 	.short	(.L_19 - .L_18)
	.align		4
.L_18:
        /*006c*/ 	.word	index@(.nv.constant0.regiondecode)
        /*0070*/ 	.short	0x0380
        /*0072*/ 	.short	0x001c


	//----- nvinfo : EIATTR_SW_WAR
	.align		4
.L_19:
        /*0074*/ 	.byte	0x04, 0x36
        /*0076*/ 	.short	(.L_21 - .L_20)
.L_20:
        /*0078*/ 	.word	0x00000008
.L_21:


//--------------------- .nv.callgraph             --------------------------
	.section	.nv.callgraph,"",@"SHT_CUDA_CALLGRAPH"
	.align	4
	.sectionentsize	8
	.align		4
        /*0000*/ 	.word	0x00000000
	.align		4
        /*0004*/ 	.word	0xffffffff
	.align		4
        /*0008*/ 	.word	0x00000000
	.align		4
        /*000c*/ 	.word	0xfffffffe
	.align		4
        /*0010*/ 	.word	0x00000000
	.align		4
        /*0014*/ 	.word	0xfffffffd
	.align		4
        /*0018*/ 	.word	0x00000000
	.align		4
        /*001c*/ 	.word	0xfffffffc


//--------------------- .text.regiondecode        --------------------------
	.section	.text.regiondecode,"ax",@progbits
	.align	128
        .global         regiondecode
        .type           regiondecode,@function
        .size           regiondecode,(.L_x_1 - regiondecode)
        .other          regiondecode,@"STO_CUDA_ENTRY STV_DEFAULT"
regiondecode:
.text.regiondecode:
[----:B------:R-:W-:Y:S01]  /*0000*/  LDC R1, c[0x0][0x37c] ;  /* 0x0000df00ff017b82 */ /* 0x000fe20000000800 */
[----:B------:R-:W0:Y:S07]  /*0010*/  S2R R0, SR_TID.X ;  /* 0x0000000000007919 */ /* 0x000e2e0000002100 */
[----:B------:R-:W-:Y:S01]  /*0020*/  S2UR UR4, SR_CTAID.Y ;  /* 0x00000000000479c3 */ /* 0x000fe20000002600 */
[----:B------:R-:W1:Y:S01]  /*0030*/  LDCU UR5, c[0x0][0x370] ;  /* 0x00006e00ff0577ac */ /* 0x000e620008000800 */
[----:B------:R-:W2:Y:S06]  /*0040*/  LDCU UR7, c[0x0][0x398] ;  /* 0x00007300ff0777ac */ /* 0x000eac0008000800 */
[----:B------:R-:W1:Y:S08]  /*0050*/  S2UR UR6, SR_CTAID.X ;  /* 0x00000000000679c3 */ /* 0x000e700000002500 */
[----:B------:R-:W0:Y:S01]  /*0060*/  LDC R9, c[0x0][0x360] ;  /* 0x0000d800ff097b82 */ /* 0x000e220000000800 */
[----:B-1----:R-:W-:-:S06]  /*0070*/  UIMAD UR4, UR4, UR5, UR6 ;  /* 0x00000005040472a4 */ /* 0x002fcc000f8e0206 */
[----:B0-----:R-:W-:-:S05]  /*0080*/  IMAD R9, R9, UR4, R0 ;  /* 0x0000000409097c24 */ /* 0x001fca000f8e0200 */
[----:B--2---:R-:W-:-:S13]  /*0090*/  ISETP.GE.AND P0, PT, R9, UR7, PT ;  /* 0x0000000709007c0c */ /* 0x004fda000bf06270 */
[----:B------:R-:W-:Y:S05]  /*00a0*/  @P0 EXIT ;  /* 0x000000000000094d */ /* 0x000fea0003800000 */
[----:B------:R-:W0:Y:S01]  /*00b0*/  LDC.64 R2, c[0x0][0x390] ;  /* 0x0000e400ff027b82 */ /* 0x000e220000000a00 */
[----:B------:R-:W1:Y:S07]  /*00c0*/  LDCU.64 UR4, c[0x0][0x358] ;  /* 0x00006b00ff0477ac */ /* 0x000e6e0008000a00 */
[----:B------:R-:W2:Y:S08]  /*00d0*/  LDC.64 R4, c[0x0][0x388] ;  /* 0x0000e200ff047b82 */ /* 0x000eb00000000a00 */
[----:B------:R-:W3:Y:S01]  /*00e0*/  LDC.64 R6, c[0x0][0x380] ;  /* 0x0000e000ff067b82 */ /* 0x000ee20000000a00 */
[----:B0-----:R-:W-:-:S06]  /*00f0*/  IMAD.WIDE R2, R9, 0x2, R2 ;  /* 0x0000000209027825 */ /* 0x001fcc00078e0202 */
[----:B-1----:R-:W2:Y:S02]  /*0100*/  LDG.E.U16.CONSTANT R3, desc[UR4][R2.64] ;  /* 0x0000000402037981 */ /* 0x002ea4000c1e9500 */
[----:B--2---:R-:W-:-:S06]  /*0110*/  IMAD.WIDE.U32 R4, R3, 0x4, R4 ;  /* 0x0000000403047825 */ /* 0x004fcc00078e0004 */
[----:B------:R-:W2:Y:S01]  /*0120*/  LDG.E.CONSTANT R5, desc[UR4][R4.64] ;  /* 0x0000000404057981 */ /* 0x000ea2000c1e9900 */
[----:B---3--:R-:W-:-:S05]  /*0130*/  IMAD.WIDE R6, R9, 0x4, R6 ;  /* 0x0000000409067825 */ /* 0x008fca00078e0206 */
[----:B--2---:R-:W-:Y:S01]  /*0140*/  STG.E desc[UR4][R6.64], R5 ;  /* 0x0000000506007986 */ /* 0x004fe2000c101904 */
[----:B------:R-:W-:Y:S05]  /*0150*/  EXIT ;  /* 0x000000000000794d */ /* 0x000fea0003800000 */
.L_x_0:
[----:B------:R-:W-:-:S00]  /*0160*/  BRA `(.L_x_0) ;  /* 0xfffffffc00fc7947 */ /* 0x000fc0000383ffff */
[----:B------:R-:W-:-:S00]  /*0170*/  NOP ;  /* 0x0000000000007918 */ /* 0x000fc00000000000 */
        /* <DEDUP_REMOVED lines=8> */
.L_x_1:


//--------------------- .nv.shared.reserved.0     --------------------------
	.section	.nv.shared.reserved.0,"aw",@nobits
	.weak		__nv_reservedSMEM_offset_0_alias
	.size		__nv_reservedSMEM_offset_0_alias, 0, 64
	.other		__nv_reservedSMEM_offset_0_alias,@"STO_CUDA_RESERVED_SHARED STV_DEFAULT"
__nv_reservedSMEM_offset_0_alias:
	.zero		0
	.zero		64


//--------------------- .nv.constant0.regiondecode --------------------------
	.section	.nv.constant0.regiondecode,"a",@progbits
	.sectionflags	@""
	.align	4
.nv.constant0.regiondecode:
	.zero		924


//--------------------- SYMBOLS --------------------------

	.type		.nv.reservedSmem.offset0,@object
	.size		.nv.reservedSmem.offset0,0x4
